//
// Generated by NVIDIA NVVM Compiler
//
// Compiler Build ID: CL-36424714
// Cuda compilation tools, release 13.0, V13.0.88
// Based on NVVM 20.0.0
//

.version 9.0
.target sm_100
.address_size 64

	// .globl	_Z3addPiS_S_

.visible .entry _Z3addPiS_S_(
	.param .u64 .ptr .align 1 _Z3addPiS_S__param_0,
	.param .u64 .ptr .align 1 _Z3addPiS_S__param_1,
	.param .u64 .ptr .align 1 _Z3addPiS_S__param_2
)
{
	.reg .pred 	%p<2>;
	.reg .b32 	%r<5>;
	.reg .b64 	%rd<11>;

	ld.param.u64 	%rd1, [_Z3addPiS_S__param_0];
	ld.param.u64 	%rd2, [_Z3addPiS_S__param_1];
	ld.param.u64 	%rd3, [_Z3addPiS_S__param_2];
	mov.u32 	%r1, %tid.x;
	setp.gt.u32 	%p1, %r1, 9;
	@%p1 bra 	$L__BB0_2;
	cvta.to.global.u64 	%rd4, %rd1;
	cvta.to.global.u64 	%rd5, %rd2;
	cvta.to.global.u64 	%rd6, %rd3;
	mul.wide.u32 	%rd7, %r1, 4;
	add.s64 	%rd8, %rd4, %rd7;
	ld.global.u32 	%r2, [%rd8];
	add.s64 	%rd9, %rd5, %rd7;
	ld.global.u32 	%r3, [%rd9];
	add.s32 	%r4, %r3, %r2;
	add.s64 	%rd10, %rd6, %rd7;
	st.global.u32 	[%rd10], %r4;
$L__BB0_2:
	ret;

}


// ===== COMPILED SASS (sm_100) =====

	.target	sm_100

	.elftype	@"ET_EXEC"


//--------------------- .note.nv.tkinfo           --------------------------
	.section	.note.nv.tkinfo,"",@"SHT_NOTE"
	.sectionflags	@"SHF_NOTE_NV_TKINFO"
	.tkinfo
        /*0018*/ 	.word	0x00000002
        /*0030*/ 	.string	""
        /*0030*/ 	.string	"ptxas"
        /*0030*/ 	.string	"Cuda compilation tools, release 13.0, V13.0.88"
        /*0030*/ 	.string	"Build cuda_13.0.r13.0/compiler.36424714_0"
        /*0030*/ 	.string	"-arch sm_100 -m 64 "



//--------------------- .note.nv.cuinfo           --------------------------
	.section	.note.nv.cuinfo,"",@"SHT_NOTE"
	.sectionflags	@"SHF_NOTE_NV_CUINFO"
        /*0018*/ 	.short	0x0002
        /*001a*/ 	.short	0x0064
        /*001c*/ 	.short	0x0082
	.zero		2


//--------------------- .nv.info                  --------------------------
	.section	.nv.info,"",@"SHT_CUDA_INFO"
	.align	4


	//----- nvinfo : EIATTR_REGCOUNT
	.align		4
        /*0000*/ 	.byte	0x04, 0x2f
        /*0002*/ 	.short	(.L_1 - .L_0)
	.align		4
.L_0:
        /*0004*/ 	.word	index@(_Z3addPiS_S_)
        /*0008*/ 	.word	0x0000000c


	//----- nvinfo : EIATTR_FRAME_SIZE
	.align		4
.L_1:
        /*000c*/ 	.byte	0x04, 0x11
        /*000e*/ 	.short	(.L_3 - .L_2)
	.align		4
.L_2:
        /*0010*/ 	.word	index@(_Z3addPiS_S_)
        /*0014*/ 	.word	0x00000000


	//----- nvinfo : EIATTR_MIN_STACK_SIZE
	.align		4
.L_3:
        /*0018*/ 	.byte	0x04, 0x12
        /*001a*/ 	.short	(.L_5 - .L_4)
	.align		4
.L_4:
        /*001c*/ 	.word	index@(_Z3addPiS_S_)
        /*0020*/ 	.word	0x00000000
.L_5:


//--------------------- .nv.compat                --------------------------
	.section	.nv.compat,"",@"SHT_CUDA_COMPAT_INFO"
	.align	4
        /*0000*/ 	.byte	0x02, 0x09, 0x00, 0x00, 0x02, 0x02, 0x01, 0x00, 0x02, 0x05, 0x05, 0x00, 0x03, 0x07, 0x01, 0x01
        /*0010*/ 	.byte	0x02, 0x03, 0x00, 0x00, 0x02, 0x06, 0x01, 0x00, 0x04, 0x0b, 0x08, 0x00, 0x09, 0x00, 0x00, 0x00
        /*0020*/ 	.byte	0x00, 0x00, 0x00, 0x00


//--------------------- .nv.info._Z3addPiS_S_     --------------------------
	.section	.nv.info._Z3addPiS_S_,"",@"SHT_CUDA_INFO"
	.sectionflags	@""
	.align	4


	//----- nvinfo : EIATTR_CUDA_API_VERSION
	.align		4
        /*0000*/ 	.byte	0x04, 0x37
        /*0002*/ 	.short	(.L_7 - .L_6)
.L_6:
        /*0004*/ 	.word	0x00000082


	//----- nvinfo : EIATTR_KPARAM_INFO
	.align		4
.L_7:
        /*0008*/ 	.byte	0x04, 0x17
        /*000a*/ 	.short	(.L_9 - .L_8)
.L_8:
        /*000c*/ 	.word	0x00000000
        /*0010*/ 	.short	0x0002
        /*0012*/ 	.short	0x0010
        /*0014*/ 	.byte	0x00, 0xf5, 0x21, 0x00


	//----- nvinfo : EIATTR_KPARAM_INFO
	.align		4
.L_9:
        /*0018*/ 	.byte	0x04, 0x17
        /*001a*/ 	.short	(.L_11 - .L_10)
.L_10:
        /*001c*/ 	.word	0x00000000
        /*0020*/ 	.short	0x0001
        /*0022*/ 	.short	0x0008
        /*0024*/ 	.byte	0x00, 0xf5, 0x21, 0x00


	//----- nvinfo : EIATTR_KPARAM_INFO
	.align		4
.L_11:
        /*0028*/ 	.byte	0x04, 0x17
        /*002a*/ 	.short	(.L_13 - .L_12)
.L_12:
        /*002c*/ 	.word	0x00000000
        /*0030*/ 	.short	0x0000
        /*0032*/ 	.short	0x0000
        /*0034*/ 	.byte	0x00, 0xf5, 0x21, 0x00


	//----- nvinfo : EIATTR_SPARSE_MMA_MASK
	.align		4
.L_13:
        /*0038*/ 	.byte	0x03, 0x50
        /*003a*/ 	.short	0x0000


	//----- nvinfo : EIATTR_MAXREG_COUNT
	.align		4
        /*003c*/ 	.byte	0x03, 0x1b
        /*003e*/ 	.short	0x00ff


	//----- nvinfo : EIATTR_MERCURY_ISA_VERSION
	.align		4
        /*0040*/ 	.byte	0x03, 0x5f
        /*0042*/ 	.short	0x0101


	//----- nvinfo : EIATTR_VRC_CTA_INIT_COUNT
	.align		4
        /*0044*/ 	.byte	0x02, 0x4a
	.zero		1
	.zero		1


	//----- nvinfo : EIATTR_EXIT_INSTR_OFFSETS
	.align		4
        /*0048*/ 	.byte	0x04, 0x1c
        /*004a*/ 	.short	(.L_15 - .L_14)


	//   ....[0]....
.L_14:
        /*004c*/ 	.word	0x00000030


	//   ....[1]....
        /*0050*/ 	.word	0x000000f0


	//----- nvinfo : EIATTR_CBANK_PARAM_SIZE
	.align		4
.L_15:
        /*0054*/ 	.byte	0x03, 0x19
        /*0056*/ 	.short	0x0018


	//----- nvinfo : EIATTR_PARAM_CBANK
	.align		4
        /*0058*/ 	.byte	0x04, 0x0a
        /*005a*/ 	.short	(.L_17 - .L_16)
	.align		4
.L_16:
        /*005c*/ 	.word	index@(.nv.constant0._Z3addPiS_S_)
        /*0060*/ 	.short	0x0380
        /*0062*/ 	.short	0x0018


	//----- nvinfo : EIATTR_SW_WAR
	.align		4
.L_17:
        /*0064*/ 	.byte	0x04, 0x36
        /*0066*/ 	.short	(.L_19 - .L_18)
.L_18:
        /*0068*/ 	.word	0x00000008
.L_19:


//--------------------- .nv.callgraph             --------------------------
	.section	.nv.callgraph,"",@"SHT_CUDA_CALLGRAPH"
	.align	4
	.sectionentsize	8
	.align		4
        /*0000*/ 	.word	0x00000000
	.align		4
        /*0004*/ 	.word	0xffffffff
	.align		4
        /*0008*/ 	.word	0x00000000
	.align		4
        /*000c*/ 	.word	0xfffffffe
	.align		4
        /*0010*/ 	.word	0x00000000
	.align		4
        /*0014*/ 	.word	0xfffffffd
	.align		4
        /*0018*/ 	.word	0x00000000
	.align		4
        /*001c*/ 	.word	0xfffffffc


//--------------------- .text._Z3addPiS_S_        --------------------------
	.section	.text._Z3addPiS_S_,"ax",@progbits
	.align	128
        .global         _Z3addPiS_S_
        .type           _Z3addPiS_S_,@function
        .size           _Z3addPiS_S_,(.L_x_1 - _Z3addPiS_S_)
        .other          _Z3addPiS_S_,@"STO_CUDA_ENTRY STV_DEFAULT"
_Z3addPiS_S_:
.text._Z3addPiS_S_:
[----:B------:R-:W-:Y:S01]  /*0000*/  LDC R1, c[0x0][0x37c] ;  /* 0x0000df00ff017b82 */ /* 0x000fe20000000800 */
[----:B------:R-:W0:Y:S02]  /*0010*/  S2R R9, SR_TID.X ;  /* 0x0000000000097919 */ /* 0x000e240000002100 */
[----:B0-----:R-:W-:-:S13]  /*0020*/  ISETP.GT.U32.AND P0, PT, R9, 0x9, PT ;  /* 0x000000090900780c */ /* 0x001fda0003f04070 */
[----:B------:R-:W-:Y:S05]  /*0030*/  @P0 EXIT ;  /* 0x000000000000094d */ /* 0x000fea0003800000 */
[----:B------:R-:W0:Y:S01]  /*0040*/  LDC.64 R2, c[0x0][0x380] ;  /* 0x0000e000ff027b82 */ /* 0x000e220000000a00 */
[----:B------:R-:W1:Y:S07]  /*0050*/  LDCU.64 UR4, c[0x0][0x358] ;  /* 0x00006b00ff0477ac */ /* 0x000e6e0008000a00 */
[----:B------:R-:W2:Y:S08]  /*0060*/  LDC.64 R4, c[0x0][0x388] ;  /* 0x0000e200ff047b82 */ /* 0x000eb00000000a00 */
[----:B------:R-:W3:Y:S01]  /*0070*/  LDC.64 R6, c[0x0][0x390] ;  /* 0x0000e400ff067b82 */ /* 0x000ee20000000a00 */
[----:B0-----:R-:W-:-:S06]  /*0080*/  IMAD.WIDE.U32 R2, R9, 0x4, R2 ;  /* 0x0000000409027825 */ /* 0x001fcc00078e0002 */
[----:B-1----:R-:W4:Y:S01]  /*0090*/  LDG.E R2, desc[UR4][R2.64] ;  /* 0x0000000402027981 */ /* 0x002f22000c1e1900 */
[----:B--2---:R-:W-:-:S06]  /*00a0*/  IMAD.WIDE.U32 R4, R9, 0x4, R4 ;  /* 0x0000000409047825 */ /* 0x004fcc00078e0004 */
[----:B------:R-:W4:Y:S01]  /*00b0*/  LDG.E R5, desc[UR4][R4.64] ;  /* 0x0000000404057981 */ /* 0x000f22000c1e1900 */
[----:B---3--:R-:W-:Y:S01]  /*00c0*/  IMAD.WIDE.U32 R6, R9, 0x4, R6 ;  /* 0x0000000409067825 */ /* 0x008fe200078e0006 */
[----:B----4-:R-:W-:-:S05]  /*00d0*/  IADD3 R9, PT, PT, R2, R5, RZ ;  /* 0x0000000502097210 */ /* 0x010fca0007ffe0ff */
[----:B------:R-:W-:Y:S01]  /*00e0*/  STG.E desc[UR4][R6.64], R9 ;  /* 0x0000000906007986 */ /* 0x000fe2000c101904 */
[----:B------:R-:W-:Y:S05]  /*00f0*/  EXIT ;  /* 0x000000000000794d */ /* 0x000fea0003800000 */
.L_x_0:
[----:B------:R-:W-:-:S00]  /*0100*/  BRA `(.L_x_0) ;  /* 0xfffffffc00fc7947 */ /* 0x000fc0000383ffff */
[----:B------:R-:W-:-:S00]  /*0110*/  NOP ;  /* 0x0000000000007918 */ /* 0x000fc00000000000 */
        /* <DEDUP_REMOVED lines=14> */
.L_x_1:


//--------------------- .nv.shared.reserved.0     --------------------------
	.section	.nv.shared.reserved.0,"aw",@nobits
	.weak		__nv_reservedSMEM_offset_0_alias
	.size		__nv_reservedSMEM_offset_0_alias, 0, 64
	.other		__nv_reservedSMEM_offset_0_alias,@"STO_CUDA_RESERVED_SHARED STV_DEFAULT"
__nv_reservedSMEM_offset_0_alias:
	.zero		0
	.zero		64


//--------------------- .nv.constant0._Z3addPiS_S_ --------------------------
	.section	.nv.constant0._Z3addPiS_S_,"a",@progbits
	.sectionflags	@""
	.align	4
.nv.constant0._Z3addPiS_S_:
	.zero		920


//--------------------- SYMBOLS --------------------------

	.type		.nv.reservedSmem.offset0,@object
	.size		.nv.reservedSmem.offset0,0x4
